//
// Generated by NVIDIA NVVM Compiler
//
// Compiler Build ID: CL-36424714
// Cuda compilation tools, release 13.0, V13.0.88
// Based on NVVM 20.0.0
//

.version 9.0
.target sm_100
.address_size 64

	// .globl	_Z13processKernelPii

.visible .entry _Z13processKernelPii(
	.param .u64 .ptr .align 1 _Z13processKernelPii_param_0,
	.param .u32 _Z13processKernelPii_param_1
)
{
	.reg .pred 	%p<2>;
	.reg .b32 	%r<9>;
	.reg .b64 	%rd<5>;

	ld.param.u64 	%rd1, [_Z13processKernelPii_param_0];
	ld.param.u32 	%r2, [_Z13processKernelPii_param_1];
	mov.u32 	%r3, %ctaid.x;
	mov.u32 	%r4, %ntid.x;
	mov.u32 	%r5, %tid.x;
	mad.lo.s32 	%r1, %r3, %r4, %r5;
	setp.ge.s32 	%p1, %r1, %r2;
	@%p1 bra 	$L__BB0_2;
	cvta.to.global.u64 	%rd2, %rd1;
	mul.wide.s32 	%rd3, %r1, 4;
	add.s64 	%rd4, %rd2, %rd3;
	ld.global.u32 	%r6, [%rd4];
	shl.b32 	%r7, %r6, 1;
	or.b32  	%r8, %r7, 1;
	st.global.u32 	[%rd4], %r8;
$L__BB0_2:
	ret;

}


// ===== COMPILED SASS (sm_100) =====

	.target	sm_100

	.elftype	@"ET_EXEC"


//--------------------- .note.nv.tkinfo           --------------------------
	.section	.note.nv.tkinfo,"",@"SHT_NOTE"
	.sectionflags	@"SHF_NOTE_NV_TKINFO"
	.tkinfo
        /*0018*/ 	.word	0x00000002
        /*0030*/ 	.string	""
        /*0030*/ 	.string	"ptxas"
        /*0030*/ 	.string	"Cuda compilation tools, release 13.0, V13.0.88"
        /*0030*/ 	.string	"Build cuda_13.0.r13.0/compiler.36424714_0"
        /*0030*/ 	.string	"-arch sm_100 -m 64 "



//--------------------- .note.nv.cuinfo           --------------------------
	.section	.note.nv.cuinfo,"",@"SHT_NOTE"
	.sectionflags	@"SHF_NOTE_NV_CUINFO"
        /*0018*/ 	.short	0x0002
        /*001a*/ 	.short	0x0064
        /*001c*/ 	.short	0x0082
	.zero		2


//--------------------- .nv.info                  --------------------------
	.section	.nv.info,"",@"SHT_CUDA_INFO"
	.align	4


	//----- nvinfo : EIATTR_REGCOUNT
	.align		4
        /*0000*/ 	.byte	0x04, 0x2f
        /*0002*/ 	.short	(.L_1 - .L_0)
	.align		4
.L_0:
        /*0004*/ 	.word	index@(_Z13processKernelPii)
        /*0008*/ 	.word	0x00000008


	//----- nvinfo : EIATTR_FRAME_SIZE
	.align		4
.L_1:
        /*000c*/ 	.byte	0x04, 0x11
        /*000e*/ 	.short	(.L_3 - .L_2)
	.align		4
.L_2:
        /*0010*/ 	.word	index@(_Z13processKernelPii)
        /*0014*/ 	.word	0x00000000


	//----- nvinfo : EIATTR_MIN_STACK_SIZE
	.align		4
.L_3:
        /*0018*/ 	.byte	0x04, 0x12
        /*001a*/ 	.short	(.L_5 - .L_4)
	.align		4
.L_4:
        /*001c*/ 	.word	index@(_Z13processKernelPii)
        /*0020*/ 	.word	0x00000000
.L_5:


//--------------------- .nv.compat                --------------------------
	.section	.nv.compat,"",@"SHT_CUDA_COMPAT_INFO"
	.align	4
        /*0000*/ 	.byte	0x02, 0x09, 0x00, 0x00, 0x02, 0x02, 0x01, 0x00, 0x02, 0x05, 0x05, 0x00, 0x03, 0x07, 0x01, 0x01
        /*0010*/ 	.byte	0x02, 0x03, 0x00, 0x00, 0x02, 0x06, 0x01, 0x00, 0x04, 0x0b, 0x08, 0x00, 0x09, 0x00, 0x00, 0x00
        /*0020*/ 	.byte	0x00, 0x00, 0x00, 0x00


//--------------------- .nv.info._Z13processKernelPii --------------------------
	.section	.nv.info._Z13processKernelPii,"",@"SHT_CUDA_INFO"
	.sectionflags	@""
	.align	4


	//----- nvinfo : EIATTR_CUDA_API_VERSION
	.align		4
        /*0000*/ 	.byte	0x04, 0x37
        /*0002*/ 	.short	(.L_7 - .L_6)
.L_6:
        /*0004*/ 	.word	0x00000082


	//----- nvinfo : EIATTR_KPARAM_INFO
	.align		4
.L_7:
        /*0008*/ 	.byte	0x04, 0x17
        /*000a*/ 	.short	(.L_9 - .L_8)
.L_8:
        /*000c*/ 	.word	0x00000000
        /*0010*/ 	.short	0x0001
        /*0012*/ 	.short	0x0008
        /*0014*/ 	.byte	0x00, 0xf0, 0x11, 0x00


	//----- nvinfo : EIATTR_KPARAM_INFO
	.align		4
.L_9:
        /*0018*/ 	.byte	0x04, 0x17
        /*001a*/ 	.short	(.L_11 - .L_10)
.L_10:
        /*001c*/ 	.word	0x00000000
        /*0020*/ 	.short	0x0000
        /*0022*/ 	.short	0x0000
        /*0024*/ 	.byte	0x00, 0xf5, 0x21, 0x00


	//----- nvinfo : EIATTR_SPARSE_MMA_MASK
	.align		4
.L_11:
        /*0028*/ 	.byte	0x03, 0x50
        /*002a*/ 	.short	0x0000


	//----- nvinfo : EIATTR_MAXREG_COUNT
	.align		4
        /*002c*/ 	.byte	0x03, 0x1b
        /*002e*/ 	.short	0x00ff


	//----- nvinfo : EIATTR_MERCURY_ISA_VERSION
	.align		4
        /*0030*/ 	.byte	0x03, 0x5f
        /*0032*/ 	.short	0x0101


	//----- nvinfo : EIATTR_VRC_CTA_INIT_COUNT
	.align		4
        /*0034*/ 	.byte	0x02, 0x4a
	.zero		1
	.zero		1


	//----- nvinfo : EIATTR_EXIT_INSTR_OFFSETS
	.align		4
        /*0038*/ 	.byte	0x04, 0x1c
        /*003a*/ 	.short	(.L_13 - .L_12)


	//   ....[0]....
.L_12:
        /*003c*/ 	.word	0x00000070


	//   ....[1]....
        /*0040*/ 	.word	0x000000e0


	//----- nvinfo : EIATTR_CBANK_PARAM_SIZE
	.align		4
.L_13:
        /*0044*/ 	.byte	0x03, 0x19
        /*0046*/ 	.short	0x000c


	//----- nvinfo : EIATTR_PARAM_CBANK
	.align		4
        /*0048*/ 	.byte	0x04, 0x0a
        /*004a*/ 	.short	(.L_15 - .L_14)
	.align		4
.L_14:
        /*004c*/ 	.word	index@(.nv.constant0._Z13processKernelPii)
        /*0050*/ 	.short	0x0380
        /*0052*/ 	.short	0x000c


	//----- nvinfo : EIATTR_SW_WAR
	.align		4
.L_15:
        /*0054*/ 	.byte	0x04, 0x36
        /*0056*/ 	.short	(.L_17 - .L_16)
.L_16:
        /*0058*/ 	.word	0x00000008
.L_17:


//--------------------- .nv.callgraph             --------------------------
	.section	.nv.callgraph,"",@"SHT_CUDA_CALLGRAPH"
	.align	4
	.sectionentsize	8
	.align		4
        /*0000*/ 	.word	0x00000000
	.align		4
        /*0004*/ 	.word	0xffffffff
	.align		4
        /*0008*/ 	.word	0x00000000
	.align		4
        /*000c*/ 	.word	0xfffffffe
	.align		4
        /*0010*/ 	.word	0x00000000
	.align		4
        /*0014*/ 	.word	0xfffffffd
	.align		4
        /*0018*/ 	.word	0x00000000
	.align		4
        /*001c*/ 	.word	0xfffffffc


//--------------------- .text._Z13processKernelPii --------------------------
	.section	.text._Z13processKernelPii,"ax",@progbits
	.align	128
        .global         _Z13processKernelPii
        .type           _Z13processKernelPii,@function
        .size           _Z13processKernelPii,(.L_x_1 - _Z13processKernelPii)
        .other          _Z13processKernelPii,@"STO_CUDA_ENTRY STV_DEFAULT"
_Z13processKernelPii:
.text._Z13processKernelPii:
[----:B------:R-:W-:Y:S01]  /*0000*/  LDC R1, c[0x0][0x37c] ;  /* 0x0000df00ff017b82 */ /* 0x000fe20000000800 */
[----:B------:R-:W0:Y:S07]  /*0010*/  S2R R0, SR_TID.X ;  /* 0x0000000000007919 */ /* 0x000e2e0000002100 */
[----:B------:R-:W0:Y:S01]  /*0020*/  S2UR UR4, SR_CTAID.X ;  /* 0x00000000000479c3 */ /* 0x000e220000002500 */
[----:B------:R-:W1:Y:S07]  /*0030*/  LDCU UR5, c[0x0][0x388] ;  /* 0x00007100ff0577ac */ /* 0x000e6e0008000800 */
[----:B------:R-:W0:Y:S02]  /*0040*/  LDC R5, c[0x0][0x360] ;  /* 0x0000d800ff057b82 */ /* 0x000e240000000800 */
[----:B0-----:R-:W-:-:S05]  /*0050*/  IMAD R5, R5, UR4, R0 ;  /* 0x0000000405057c24 */ /* 0x001fca000f8e0200 */
[----:B-1----:R-:W-:-:S13]  /*0060*/  ISETP.GE.AND P0, PT, R5, UR5, PT ;  /* 0x0000000505007c0c */ /* 0x002fda000bf06270 */
[----:B------:R-:W-:Y:S05]  /*0070*/  @P0 EXIT ;  /* 0x000000000000094d */ /* 0x000fea0003800000 */
[----:B------:R-:W0:Y:S01]  /*0080*/  LDC.64 R2, c[0x0][0x380] ;  /* 0x0000e000ff027b82 */ /* 0x000e220000000a00 */
[----:B------:R-:W1:Y:S01]  /*0090*/  LDCU.64 UR4, c[0x0][0x358] ;  /* 0x00006b00ff0477ac */ /* 0x000e620008000a00 */
[----:B0-----:R-:W-:-:S05]  /*00a0*/  IMAD.WIDE R2, R5, 0x4, R2 ;  /* 0x0000000405027825 */ /* 0x001fca00078e0202 */
[----:B-1----:R-:W2:Y:S02]  /*00b0*/  LDG.E R0, desc[UR4][R2.64] ;  /* 0x0000000402007981 */ /* 0x002ea4000c1e1900 */
[----:B--2---:R-:W-:-:S05]  /*00c0*/  LEA R5, R0, 0x1, 0x1 ;  /* 0x0000000100057811 */ /* 0x004fca00078e08ff */
[----:B------:R-:W-:Y:S01]  /*00d0*/  STG.E desc[UR4][R2.64], R5 ;  /* 0x0000000502007986 */ /* 0x000fe2000c101904 */
[----:B------:R-:W-:Y:S05]  /*00e0*/  EXIT ;  /* 0x000000000000794d */ /* 0x000fea0003800000 */
.L_x_0:
[----:B------:R-:W-:-:S00]  /*00f0*/  BRA `(.L_x_0) ;  /* 0xfffffffc00fc7947 */ /* 0x000fc0000383ffff */
[----:B------:R-:W-:-:S00]  /*0100*/  NOP ;  /* 0x0000000000007918 */ /* 0x000fc00000000000 */
[----:B------:R-:W-:-:S00]  /*0110*/  NOP ;  /* 0x0000000000007918 */ /* 0x000fc00000000000 */
[----:B------:R-:W-:-:S00]  /*0120*/  NOP ;  /* 0x0000000000007918 */ /* 0x000fc00000000000 */
[----:B------:R-:W-:-:S00]  /*0130*/  NOP ;  /* 0x0000000000007918 */ /* 0x000fc00000000000 */
[----:B------:R-:W-:-:S00]  /*0140*/  NOP ;  /* 0x0000000000007918 */ /* 0x000fc00000000000 */
[----:B------:R-:W-:-:S00]  /*0150*/  NOP ;  /* 0x0000000000007918 */ /* 0x000fc00000000000 */
[----:B------:R-:W-:-:S00]  /*0160*/  NOP ;  /* 0x0000000000007918 */ /* 0x000fc00000000000 */
[----:B------:R-:W-:-:S00]  /*0170*/  NOP ;  /* 0x0000000000007918 */ /* 0x000fc00000000000 */
.L_x_1:


//--------------------- .nv.shared.reserved.0     --------------------------
	.section	.nv.shared.reserved.0,"aw",@nobits
	.weak		__nv_reservedSMEM_offset_0_alias
	.size		__nv_reservedSMEM_offset_0_alias, 0, 64
	.other		__nv_reservedSMEM_offset_0_alias,@"STO_CUDA_RESERVED_SHARED STV_DEFAULT"
__nv_reservedSMEM_offset_0_alias:
	.zero		0
	.zero		64


//--------------------- .nv.constant0._Z13processKernelPii --------------------------
	.section	.nv.constant0._Z13processKernelPii,"a",@progbits
	.sectionflags	@""
	.align	4
.nv.constant0._Z13processKernelPii:
	.zero		908


//--------------------- SYMBOLS --------------------------

	.type		.nv.reservedSmem.offset0,@object
	.size		.nv.reservedSmem.offset0,0x4
